//
// Generated by NVIDIA NVVM Compiler
//
// Compiler Build ID: CL-36424714
// Cuda compilation tools, release 13.0, V13.0.88
// Based on NVVM 20.0.0
//

.version 9.0
.target sm_100
.address_size 64

	// .globl	_Z17circularIntegratePtPbPiff
// _ZZ17circularIntegratePtPbPiffE4sums has been demoted
// _ZZ17circularIntegratePtPbPiffE4npix has been demoted
// _ZZ17circularIntegratePtPbPiffE6minrad has been demoted

.visible .entry _Z17circularIntegratePtPbPiff(
	.param .u64 .ptr .align 1 _Z17circularIntegratePtPbPiff_param_0,
	.param .u64 .ptr .align 1 _Z17circularIntegratePtPbPiff_param_1,
	.param .u64 .ptr .align 1 _Z17circularIntegratePtPbPiff_param_2,
	.param .f32 _Z17circularIntegratePtPbPiff_param_3,
	.param .f32 _Z17circularIntegratePtPbPiff_param_4
)
{
	.reg .pred 	%p<16>;
	.reg .b16 	%rs<2>;
	.reg .b32 	%r<52>;
	.reg .b32 	%f<48>;
	.reg .b64 	%rd<13>;
	// demoted variable
	.shared .align 4 .b8 _ZZ17circularIntegratePtPbPiffE4sums[128];
	// demoted variable
	.shared .align 4 .b8 _ZZ17circularIntegratePtPbPiffE4npix[128];
	// demoted variable
	.shared .align 4 .u32 _ZZ17circularIntegratePtPbPiffE6minrad;
	ld.param.u64 	%rd2, [_Z17circularIntegratePtPbPiff_param_0];
	ld.param.u64 	%rd3, [_Z17circularIntegratePtPbPiff_param_1];
	ld.param.u64 	%rd4, [_Z17circularIntegratePtPbPiff_param_2];
	ld.param.f32 	%f9, [_Z17circularIntegratePtPbPiff_param_3];
	ld.param.f32 	%f10, [_Z17circularIntegratePtPbPiff_param_4];
	mov.u32 	%r1, %tid.y;
	shl.b32 	%r14, %r1, 4;
	mov.u32 	%r2, %tid.x;
	add.s32 	%r3, %r14, %r2;
	setp.gt.u32 	%p1, %r3, 31;
	shl.b32 	%r15, %r3, 2;
	mov.u32 	%r16, _ZZ17circularIntegratePtPbPiffE4sums;
	add.s32 	%r4, %r16, %r15;
	mov.u32 	%r17, _ZZ17circularIntegratePtPbPiffE4npix;
	add.s32 	%r5, %r17, %r15;
	@%p1 bra 	$L__BB0_2;
	mov.b32 	%r18, 0;
	st.shared.u32 	[%r4], %r18;
	st.shared.u32 	[%r5], %r18;
$L__BB0_2:
	mov.u32 	%r19, %ctaid.x;
	mov.u32 	%r20, %ntid.x;
	mul.lo.s32 	%r6, %r19, %r20;
	mov.u32 	%r21, %ctaid.y;
	mov.u32 	%r22, %ntid.y;
	mul.lo.s32 	%r7, %r21, %r22;
	add.s32 	%r8, %r7, 16;
	or.b32  	%r23, %r2, %r1;
	setp.ne.s32 	%p2, %r23, 0;
	@%p2 bra 	$L__BB0_20;
	cvt.rn.f32.u32 	%f1, %r6;
	setp.geu.f32 	%p3, %f9, %f1;
	@%p3 bra 	$L__BB0_9;
	cvt.rn.f32.u32 	%f2, %r7;
	setp.geu.f32 	%p9, %f10, %f2;
	@%p9 bra 	$L__BB0_6;
	sub.f32 	%f30, %f1, %f9;
	sub.f32 	%f31, %f2, %f10;
	mul.f32 	%f32, %f31, %f31;
	fma.rn.f32 	%f33, %f30, %f30, %f32;
	sqrt.rn.f32 	%f34, %f33;
	cvt.rzi.s32.f32 	%r33, %f34;
	st.shared.u32 	[_ZZ17circularIntegratePtPbPiffE6minrad], %r33;
	bra.uni 	$L__BB0_20;
$L__BB0_6:
	cvt.rn.f32.u32 	%f3, %r8;
	setp.gtu.f32 	%p10, %f10, %f3;
	@%p10 bra 	$L__BB0_8;
	sub.f32 	%f24, %f1, %f9;
	cvt.rzi.s32.f32 	%r31, %f24;
	st.shared.u32 	[_ZZ17circularIntegratePtPbPiffE6minrad], %r31;
	bra.uni 	$L__BB0_20;
$L__BB0_8:
	sub.f32 	%f25, %f1, %f9;
	sub.f32 	%f26, %f3, %f10;
	mul.f32 	%f27, %f26, %f26;
	fma.rn.f32 	%f28, %f25, %f25, %f27;
	sqrt.rn.f32 	%f29, %f28;
	cvt.rzi.s32.f32 	%r32, %f29;
	st.shared.u32 	[_ZZ17circularIntegratePtPbPiffE6minrad], %r32;
	bra.uni 	$L__BB0_20;
$L__BB0_9:
	add.s32 	%r24, %r6, 16;
	cvt.rn.f32.u32 	%f4, %r24;
	setp.gtu.f32 	%p4, %f9, %f4;
	@%p4 bra 	$L__BB0_15;
	cvt.rn.f32.u32 	%f5, %r7;
	setp.geu.f32 	%p5, %f10, %f5;
	@%p5 bra 	$L__BB0_12;
	sub.f32 	%f12, %f5, %f10;
	cvt.rzi.s32.f32 	%r27, %f12;
	st.shared.u32 	[_ZZ17circularIntegratePtPbPiffE6minrad], %r27;
	bra.uni 	$L__BB0_20;
$L__BB0_12:
	cvt.rn.f32.u32 	%f6, %r8;
	setp.gtu.f32 	%p6, %f10, %f6;
	@%p6 bra 	$L__BB0_14;
	mov.b32 	%r25, 0;
	st.shared.u32 	[_ZZ17circularIntegratePtPbPiffE6minrad], %r25;
	bra.uni 	$L__BB0_20;
$L__BB0_14:
	sub.f32 	%f11, %f10, %f6;
	cvt.rzi.s32.f32 	%r26, %f11;
	st.shared.u32 	[_ZZ17circularIntegratePtPbPiffE6minrad], %r26;
	bra.uni 	$L__BB0_20;
$L__BB0_15:
	cvt.rn.f32.u32 	%f7, %r7;
	setp.geu.f32 	%p7, %f10, %f7;
	@%p7 bra 	$L__BB0_17;
	sub.f32 	%f19, %f4, %f9;
	sub.f32 	%f20, %f7, %f10;
	mul.f32 	%f21, %f20, %f20;
	fma.rn.f32 	%f22, %f19, %f19, %f21;
	sqrt.rn.f32 	%f23, %f22;
	cvt.rzi.s32.f32 	%r30, %f23;
	st.shared.u32 	[_ZZ17circularIntegratePtPbPiffE6minrad], %r30;
	bra.uni 	$L__BB0_20;
$L__BB0_17:
	cvt.rn.f32.u32 	%f8, %r8;
	setp.gtu.f32 	%p8, %f10, %f8;
	@%p8 bra 	$L__BB0_19;
	sub.f32 	%f13, %f9, %f4;
	cvt.rzi.s32.f32 	%r28, %f13;
	st.shared.u32 	[_ZZ17circularIntegratePtPbPiffE6minrad], %r28;
	bra.uni 	$L__BB0_20;
$L__BB0_19:
	sub.f32 	%f14, %f4, %f9;
	sub.f32 	%f15, %f8, %f10;
	mul.f32 	%f16, %f15, %f15;
	fma.rn.f32 	%f17, %f14, %f14, %f16;
	sqrt.rn.f32 	%f18, %f17;
	cvt.rzi.s32.f32 	%r29, %f18;
	st.shared.u32 	[_ZZ17circularIntegratePtPbPiffE6minrad], %r29;
$L__BB0_20:
	bar.sync 	0;
	add.s32 	%r9, %r6, %r2;
	add.s32 	%r10, %r7, %r1;
	max.u32 	%r35, %r9, %r10;
	setp.gt.u32 	%p11, %r35, 2047;
	@%p11 bra 	$L__BB0_24;
	shl.b32 	%r36, %r10, 11;
	add.s32 	%r11, %r36, %r9;
	cvt.u64.u32 	%rd5, %r11;
	cvta.to.global.u64 	%rd6, %rd3;
	add.s64 	%rd7, %rd6, %rd5;
	ld.global.u8 	%rs1, [%rd7];
	setp.eq.s16 	%p12, %rs1, 0;
	@%p12 bra 	$L__BB0_24;
	cvt.rn.f32.u32 	%f35, %r9;
	sub.f32 	%f36, %f35, %f9;
	add.f32 	%f37, %f36, 0f3F000000;
	add.f32 	%f38, %f37, 0f00000000;
	cvt.rn.f32.u32 	%f39, %r10;
	sub.f32 	%f40, %f39, %f10;
	add.f32 	%f41, %f40, 0f3F000000;
	add.f32 	%f42, %f41, 0f00000000;
	mul.f32 	%f43, %f42, %f42;
	fma.rn.f32 	%f44, %f38, %f38, %f43;
	sqrt.rn.f32 	%f45, %f44;
	cvta.to.global.u64 	%rd8, %rd2;
	mul.wide.u32 	%rd9, %r11, 2;
	add.s64 	%rd1, %rd8, %rd9;
	ld.shared.u32 	%r37, [_ZZ17circularIntegratePtPbPiffE6minrad];
	cvt.rn.f32.s32 	%f46, %r37;
	sub.f32 	%f47, %f45, %f46;
	cvt.rzi.s32.f32 	%r12, %f47;
	setp.gt.u32 	%p13, %r12, 31;
	@%p13 bra 	$L__BB0_24;
	ld.global.u16 	%r38, [%rd1];
	shl.b32 	%r39, %r12, 2;
	add.s32 	%r41, %r16, %r39;
	atom.shared.add.u32 	%r42, [%r41], %r38;
	add.s32 	%r44, %r17, %r39;
	atom.shared.add.u32 	%r45, [%r44], 1;
$L__BB0_24:
	setp.gt.u32 	%p14, %r3, 31;
	bar.sync 	0;
	@%p14 bra 	$L__BB0_27;
	ld.shared.u32 	%r13, [%r5];
	setp.lt.s32 	%p15, %r13, 1;
	@%p15 bra 	$L__BB0_27;
	ld.shared.u32 	%r46, [_ZZ17circularIntegratePtPbPiffE6minrad];
	add.s32 	%r47, %r46, %r3;
	shl.b32 	%r48, %r47, 1;
	cvta.to.global.u64 	%rd10, %rd4;
	mul.wide.s32 	%rd11, %r48, 4;
	add.s64 	%rd12, %rd10, %rd11;
	ld.shared.u32 	%r49, [%r4];
	atom.global.add.u32 	%r50, [%rd12], %r49;
	atom.global.add.u32 	%r51, [%rd12+4], %r13;
$L__BB0_27:
	ret;

}


// ===== COMPILED SASS (sm_100) =====

	.target	sm_100

	.elftype	@"ET_EXEC"


//--------------------- .note.nv.tkinfo           --------------------------
	.section	.note.nv.tkinfo,"",@"SHT_NOTE"
	.sectionflags	@"SHF_NOTE_NV_TKINFO"
	.tkinfo
        /*0018*/ 	.word	0x00000002
        /*0030*/ 	.string	""
        /*0030*/ 	.string	"ptxas"
        /*0030*/ 	.string	"Cuda compilation tools, release 13.0, V13.0.88"
        /*0030*/ 	.string	"Build cuda_13.0.r13.0/compiler.36424714_0"
        /*0030*/ 	.string	"-arch sm_100 -m 64 "



//--------------------- .note.nv.cuinfo           --------------------------
	.section	.note.nv.cuinfo,"",@"SHT_NOTE"
	.sectionflags	@"SHF_NOTE_NV_CUINFO"
        /*0018*/ 	.short	0x0002
        /*001a*/ 	.short	0x0064
        /*001c*/ 	.short	0x0082
	.zero		2


//--------------------- .nv.info                  --------------------------
	.section	.nv.info,"",@"SHT_CUDA_INFO"
	.align	4


	//----- nvinfo : EIATTR_REGCOUNT
	.align		4
        /*0000*/ 	.byte	0x04, 0x2f
        /*0002*/ 	.short	(.L_1 - .L_0)
	.align		4
.L_0:
        /*0004*/ 	.word	index@(_Z17circularIntegratePtPbPiff)
        /*0008*/ 	.word	0x0000000f


	//----- nvinfo : EIATTR_FRAME_SIZE
	.align		4
.L_1:
        /*000c*/ 	.byte	0x04, 0x11
        /*000e*/ 	.short	(.L_3 - .L_2)
	.align		4
.L_2:
        /*0010*/ 	.word	index@($__internal_0_$__cuda_sm20_sqrt_rn_f32_slowpath)
        /*0014*/ 	.word	0x00000000


	//----- nvinfo : EIATTR_FRAME_SIZE
	.align		4
.L_3:
        /*0018*/ 	.byte	0x04, 0x11
        /*001a*/ 	.short	(.L_5 - .L_4)
	.align		4
.L_4:
        /*001c*/ 	.word	index@(_Z17circularIntegratePtPbPiff)
        /*0020*/ 	.word	0x00000000


	//----- nvinfo : EIATTR_MIN_STACK_SIZE
	.align		4
.L_5:
        /*0024*/ 	.byte	0x04, 0x12
        /*0026*/ 	.short	(.L_7 - .L_6)
	.align		4
.L_6:
        /*0028*/ 	.word	index@(_Z17circularIntegratePtPbPiff)
        /*002c*/ 	.word	0x00000000
.L_7:


//--------------------- .nv.compat                --------------------------
	.section	.nv.compat,"",@"SHT_CUDA_COMPAT_INFO"
	.align	4
        /*0000*/ 	.byte	0x02, 0x09, 0x00, 0x00, 0x02, 0x02, 0x01, 0x00, 0x02, 0x05, 0x05, 0x00, 0x03, 0x07, 0x01, 0x01
        /*0010*/ 	.byte	0x02, 0x03, 0x00, 0x00, 0x02, 0x06, 0x01, 0x00, 0x04, 0x0b, 0x08, 0x00, 0x01, 0x00, 0x00, 0x00
        /*0020*/ 	.byte	0x00, 0x00, 0x00, 0x00


//--------------------- .nv.info._Z17circularIntegratePtPbPiff --------------------------
	.section	.nv.info._Z17circularIntegratePtPbPiff,"",@"SHT_CUDA_INFO"
	.sectionflags	@""
	.align	4


	//----- nvinfo : EIATTR_CUDA_API_VERSION
	.align		4
        /*0000*/ 	.byte	0x04, 0x37
        /*0002*/ 	.short	(.L_9 - .L_8)
.L_8:
        /*0004*/ 	.word	0x00000082


	//----- nvinfo : EIATTR_KPARAM_INFO
	.align		4
.L_9:
        /*0008*/ 	.byte	0x04, 0x17
        /*000a*/ 	.short	(.L_11 - .L_10)
.L_10:
        /*000c*/ 	.word	0x00000000
        /*0010*/ 	.short	0x0004
        /*0012*/ 	.short	0x001c
        /*0014*/ 	.byte	0x00, 0xf0, 0x11, 0x00


	//----- nvinfo : EIATTR_KPARAM_INFO
	.align		4
.L_11:
        /*0018*/ 	.byte	0x04, 0x17
        /*001a*/ 	.short	(.L_13 - .L_12)
.L_12:
        /*001c*/ 	.word	0x00000000
        /*0020*/ 	.short	0x0003
        /*0022*/ 	.short	0x0018
        /*0024*/ 	.byte	0x00, 0xf0, 0x11, 0x00


	//----- nvinfo : EIATTR_KPARAM_INFO
	.align		4
.L_13:
        /*0028*/ 	.byte	0x04, 0x17
        /*002a*/ 	.short	(.L_15 - .L_14)
.L_14:
        /*002c*/ 	.word	0x00000000
        /*0030*/ 	.short	0x0002
        /*0032*/ 	.short	0x0010
        /*0034*/ 	.byte	0x00, 0xf5, 0x21, 0x00


	//----- nvinfo : EIATTR_KPARAM_INFO
	.align		4
.L_15:
        /*0038*/ 	.byte	0x04, 0x17
        /*003a*/ 	.short	(.L_17 - .L_16)
.L_16:
        /*003c*/ 	.word	0x00000000
        /*0040*/ 	.short	0x0001
        /*0042*/ 	.short	0x0008
        /*0044*/ 	.byte	0x00, 0xf5, 0x21, 0x00


	//----- nvinfo : EIATTR_KPARAM_INFO
	.align		4
.L_17:
        /*0048*/ 	.byte	0x04, 0x17
        /*004a*/ 	.short	(.L_19 - .L_18)
.L_18:
        /*004c*/ 	.word	0x00000000
        /*0050*/ 	.short	0x0000
        /*0052*/ 	.short	0x0000
        /*0054*/ 	.byte	0x00, 0xf5, 0x21, 0x00


	//----- nvinfo : EIATTR_SPARSE_MMA_MASK
	.align		4
.L_19:
        /*0058*/ 	.byte	0x03, 0x50
        /*005a*/ 	.short	0x0000


	//----- nvinfo : EIATTR_MAXREG_COUNT
	.align		4
        /*005c*/ 	.byte	0x03, 0x1b
        /*005e*/ 	.short	0x00ff


	//----- nvinfo : EIATTR_NUM_BARRIERS
	.align		4
        /*0060*/ 	.byte	0x02, 0x4c
        /*0062*/ 	.byte	0x01
	.zero		1


	//----- nvinfo : EIATTR_MERCURY_ISA_VERSION
	.align		4
        /*0064*/ 	.byte	0x03, 0x5f
        /*0066*/ 	.short	0x0101


	//----- nvinfo : EIATTR_VRC_CTA_INIT_COUNT
	.align		4
        /*0068*/ 	.byte	0x02, 0x4a
	.zero		1
	.zero		1


	//----- nvinfo : EIATTR_EXIT_INSTR_OFFSETS
	.align		4
        /*006c*/ 	.byte	0x04, 0x1c
        /*006e*/ 	.short	(.L_21 - .L_20)


	//   ....[0]....
.L_20:
        /*0070*/ 	.word	0x00000de0


	//   ....[1]....
        /*0074*/ 	.word	0x00000e10


	//   ....[2]....
        /*0078*/ 	.word	0x00000ea0


	//----- nvinfo : EIATTR_CRS_STACK_SIZE
	.align		4
.L_21:
        /*007c*/ 	.byte	0x04, 0x1e
        /*007e*/ 	.short	(.L_23 - .L_22)
.L_22:
        /*0080*/ 	.word	0x00000000


	//----- nvinfo : EIATTR_CBANK_PARAM_SIZE
	.align		4
.L_23:
        /*0084*/ 	.byte	0x03, 0x19
        /*0086*/ 	.short	0x0020


	//----- nvinfo : EIATTR_PARAM_CBANK
	.align		4
        /*0088*/ 	.byte	0x04, 0x0a
        /*008a*/ 	.short	(.L_25 - .L_24)
	.align		4
.L_24:
        /*008c*/ 	.word	index@(.nv.constant0._Z17circularIntegratePtPbPiff)
        /*0090*/ 	.short	0x0380
        /*0092*/ 	.short	0x0020


	//----- nvinfo : EIATTR_SW_WAR
	.align		4
.L_25:
        /*0094*/ 	.byte	0x04, 0x36
        /*0096*/ 	.short	(.L_27 - .L_26)
.L_26:
        /*0098*/ 	.word	0x00000008
.L_27:


//--------------------- .nv.callgraph             --------------------------
	.section	.nv.callgraph,"",@"SHT_CUDA_CALLGRAPH"
	.align	4
	.sectionentsize	8
	.align		4
        /*0000*/ 	.word	0x00000000
	.align		4
        /*0004*/ 	.word	0xffffffff
	.align		4
        /*0008*/ 	.word	0x00000000
	.align		4
        /*000c*/ 	.word	0xfffffffe
	.align		4
        /*0010*/ 	.word	0x00000000
	.align		4
        /*0014*/ 	.word	0xfffffffd
	.align		4
        /*0018*/ 	.word	0x00000000
	.align		4
        /*001c*/ 	.word	0xfffffffc


//--------------------- .text._Z17circularIntegratePtPbPiff --------------------------
	.section	.text._Z17circularIntegratePtPbPiff,"ax",@progbits
	.align	128
        .global         _Z17circularIntegratePtPbPiff
        .type           _Z17circularIntegratePtPbPiff,@function
        .size           _Z17circularIntegratePtPbPiff,(.L_x_25 - _Z17circularIntegratePtPbPiff)
        .other          _Z17circularIntegratePtPbPiff,@"STO_CUDA_ENTRY STV_DEFAULT"
_Z17circularIntegratePtPbPiff:
.text._Z17circularIntegratePtPbPiff:
[----:B------:R-:W-:Y:S01]  /*0000*/  LDC R1, c[0x0][0x37c] ;  /* 0x0000df00ff017b82 */ /* 0x000fe20000000800 */
[----:B------:R-:W0:Y:S07]  /*0010*/  S2R R5, SR_TID.Y ;  /* 0x0000000000057919 */ /* 0x000e2e0000002200 */
[----:B------:R-:W1:Y:S01]  /*0020*/  S2UR UR5, SR_CgaCtaId ;  /* 0x00000000000579c3 */ /* 0x000e620000008800 */
[----:B------:R-:W-:Y:S01]  /*0030*/  UMOV UR4, 0x400 ;  /* 0x0000040000047882 */ /* 0x000fe20000000000 */
[----:B------:R-:W2:Y:S01]  /*0040*/  LDCU UR7, c[0x0][0x360] ;  /* 0x00006c00ff0777ac */ /* 0x000ea20008000800 */
[----:B------:R-:W0:Y:S01]  /*0050*/  S2R R6, SR_TID.X ;  /* 0x0000000000067919 */ /* 0x000e220000002100 */
[----:B------:R-:W-:Y:S04]  /*0060*/  BSSY.RECONVERGENT B0, `(.L_x_0) ;  /* 0x000009c000007945 */ /* 0x000fe80003800200 */
[----:B------:R-:W2:Y:S08]  /*0070*/  S2UR UR6, SR_CTAID.X ;  /* 0x00000000000679c3 */ /* 0x000eb00000002500 */
[----:B------:R-:W3:Y:S01]  /*0080*/  S2UR UR8, SR_CTAID.Y ;  /* 0x00000000000879c3 */ /* 0x000ee20000002600 */
[----:B-1----:R-:W-:-:S02]  /*0090*/  ULEA UR9, UR5, UR4, 0x18 ;  /* 0x0000000405097291 */ /* 0x002fc4000f8ec0ff */
[----:B------:R-:W-:-:S04]  /*00a0*/  UIADD3 UR4, UPT, UPT, UR4, 0x80, URZ ;  /* 0x0000008004047890 */ /* 0x000fc8000fffe0ff */
[----:B------:R-:W-:Y:S01]  /*00b0*/  ULEA UR4, UR5, UR4, 0x18 ;  /* 0x0000000405047291 */ /* 0x000fe2000f8ec0ff */
[----:B------:R-:W-:Y:S01]  /*00c0*/  MOV R7, UR9 ;  /* 0x0000000900077c02 */ /* 0x000fe20008000f00 */
[----:B--2---:R-:W-:Y:S01]  /*00d0*/  UIMAD UR5, UR6, UR7, URZ ;  /* 0x00000007060572a4 */ /* 0x004fe2000f8e02ff */
[----:B0-----:R-:W-:Y:S02]  /*00e0*/  LEA R2, R5, R6, 0x4 ;  /* 0x0000000605027211 */ /* 0x001fe400078e20ff */
[----:B------:R-:W3:Y:S02]  /*00f0*/  LDCU UR9, c[0x0][0x364] ;  /* 0x00006c80ff0977ac */ /* 0x000ee40008000800 */
[C---:B------:R-:W-:Y:S02]  /*0100*/  ISETP.GT.U32.AND P0, PT, R2.reuse, 0x1f, PT ;  /* 0x0000001f0200780c */ /* 0x040fe40003f04070 */
[C---:B------:R-:W-:Y:S02]  /*0110*/  LEA R3, R2.reuse, R7, 0x2 ;  /* 0x0000000702037211 */ /* 0x040fe400078e10ff */
[----:B------:R-:W-:-:S09]  /*0120*/  LEA R4, R2, UR4, 0x2 ;  /* 0x0000000402047c11 */ /* 0x000fd2000f8e10ff */
[----:B------:R0:W-:Y:S01]  /*0130*/  @!P0 STS [R3], RZ ;  /* 0x000000ff03008388 */ /* 0x0001e20000000800 */
[----:B---3--:R-:W-:-:S03]  /*0140*/  UIMAD UR6, UR8, UR9, URZ ;  /* 0x00000009080672a4 */ /* 0x008fc6000f8e02ff */
[----:B------:R0:W-:Y:S01]  /*0150*/  @!P0 STS [R4], RZ ;  /* 0x000000ff04008388 */ /* 0x0001e20000000800 */
[----:B------:R-:W-:-:S13]  /*0160*/  LOP3.LUT P0, RZ, R6, R5, RZ, 0xfc, !PT ;  /* 0x0000000506ff7212 */ /* 0x000fda000780fcff */
[----:B0-----:R-:W-:Y:S05]  /*0170*/  @P0 BRA `(.L_x_1) ;  /* 0x0000000800280947 */ /* 0x001fea0003800000 */
[----:B------:R-:W0:Y:S01]  /*0180*/  LDCU UR9, c[0x0][0x398] ;  /* 0x00007300ff0977ac */ /* 0x000e220008000800 */
[----:B------:R-:W-:Y:S01]  /*0190*/  I2FP.F32.U32 R0, UR5 ;  /* 0x0000000500007c45 */ /* 0x000fe20008201000 */
[----:B------:R-:W-:-:S03]  /*01a0*/  UIADD3 UR7, UPT, UPT, UR6, 0x10, URZ ;  /* 0x0000001006077890 */ /* 0x000fc6000fffe0ff */
[----:B0-----:R-:W-:-:S13]  /*01b0*/  FSETP.GT.AND P0, PT, R0, UR9, PT ;  /* 0x0000000900007c0b */ /* 0x001fda000bf04000 */
[----:B------:R-:W-:Y:S05]  /*01c0*/  @!P0 BRA `(.L_x_2) ;  /* 0x0000000000e88947 */ /* 0x000fea0003800000 */
[----:B------:R-:W0:Y:S01]  /*01d0*/  LDCU UR8, c[0x0][0x39c] ;  /* 0x00007380ff0877ac */ /* 0x000e220008000800 */
[----:B------:R-:W-:-:S04]  /*01e0*/  I2FP.F32.U32 R8, UR6 ;  /* 0x0000000600087c45 */ /* 0x000fc80008201000 */
[----:B0-----:R-:W-:-:S13]  /*01f0*/  FSETP.GT.AND P0, PT, R8, UR8, PT ;  /* 0x0000000808007c0b */ /* 0x001fda000bf04000 */
[----:B------:R-:W-:Y:S05]  /*0200*/  @!P0 BRA `(.L_x_3) ;  /* 0x0000000000608947 */ /* 0x000fea0003800000 */
[----:B------:R-:W-:Y:S01]  /*0210*/  FADD R8, R8, -UR8 ;  /* 0x8000000808087e21 */ /* 0x000fe20008000000 */
[----:B------:R-:W-:-:S03]  /*0220*/  FADD R0, R0, -UR9 ;  /* 0x8000000900007e21 */ /* 0x000fc60008000000 */
[----:B------:R-:W-:-:S04]  /*0230*/  FMUL R7, R8, R8 ;  /* 0x0000000808077220 */ /* 0x000fc80000400000 */
[----:B------:R-:W-:-:S04]  /*0240*/  FFMA R0, R0, R0, R7 ;  /* 0x0000000000007223 */ /* 0x000fc80000000007 */
[----:B------:R0:W1:Y:S01]  /*0250*/  MUFU.RSQ R7, R0 ;  /* 0x0000000000077308 */ /* 0x0000620000001400 */
[----:B------:R-:W-:-:S04]  /*0260*/  IADD3 R8, PT, PT, R0, -0xd000000, RZ ;  /* 0xf300000000087810 */ /* 0x000fc80007ffe0ff */
[----:B------:R-:W-:-:S13]  /*0270*/  ISETP.GT.U32.AND P0, PT, R8, 0x727fffff, PT ;  /* 0x727fffff0800780c */ /* 0x000fda0003f04070 */
[----:B01----:R-:W-:Y:S05]  /*0280*/  @!P0 BRA `(.L_x_4) ;  /* 0x0000000000148947 */ /* 0x003fea0003800000 */
[----:B------:R-:W-:Y:S01]  /*0290*/  BSSY.RECONVERGENT B1, `(.L_x_5) ;  /* 0x0000003000017945 */ /* 0x000fe20003800200 */
[----:B------:R-:W-:-:S07]  /*02a0*/  MOV R12, 0x2c0 ;  /* 0x000002c0000c7802 */ /* 0x000fce0000000f00 */
[----:B------:R-:W-:Y:S05]  /*02b0*/  CALL.REL.NOINC `($__internal_0_$__cuda_sm20_sqrt_rn_f32_slowpath) ;  /* 0x0000000800fc7944 */ /* 0x000fea0003c00000 */
[----:B------:R-:W-:Y:S05]  /*02c0*/  BSYNC.RECONVERGENT B1 ;  /* 0x0000000000017941 */ /* 0x000fea0003800200 */
.L_x_5:
[----:B------:R-:W-:Y:S05]  /*02d0*/  BRA `(.L_x_6) ;  /* 0x0000000000107947 */ /* 0x000fea0003800000 */
.L_x_4:
[----:B------:R-:W-:Y:S01]  /*02e0*/  FMUL.FTZ R9, R0, R7 ;  /* 0x0000000700097220 */ /* 0x000fe20000410000 */
[----:B------:R-:W-:-:S03]  /*02f0*/  FMUL.FTZ R7, R7, 0.5 ;  /* 0x3f00000007077820 */ /* 0x000fc60000410000 */
[----:B------:R-:W-:-:S04]  /*0300*/  FFMA R0, -R9, R9, R0 ;  /* 0x0000000909007223 */ /* 0x000fc80000000100 */
[----:B------:R-:W-:-:S07]  /*0310*/  FFMA R0, R0, R7, R9 ;  /* 0x0000000700007223 */ /* 0x000fce0000000009 */
.L_x_6:
[----:B------:R-:W0:Y:S01]  /*0320*/  S2UR UR8, SR_CgaCtaId ;  /* 0x00000000000879c3 */ /* 0x000e220000008800 */
[----:B------:R-:W1:Y:S01]  /*0330*/  F2I.TRUNC.NTZ R0, R0 ;  /* 0x0000000000007305 */ /* 0x000e62000020f100 */
[----:B------:R-:W-:Y:S02]  /*0340*/  UMOV UR7, 0x400 ;  /* 0x0000040000077882 */ /* 0x000fe40000000000 */
[----:B0-----:R-:W-:-:S06]  /*0350*/  ULEA UR7, UR8, UR7, 0x18 ;  /* 0x0000000708077291 */ /* 0x001fcc000f8ec0ff */
[----:B------:R-:W-:-:S05]  /*0360*/  IMAD.U32 R7, RZ, RZ, UR7 ;  /* 0x00000007ff077e24 */ /* 0x000fca000f8e00ff */
[----:B-1----:R0:W-:Y:S01]  /*0370*/  STS [R7+0x100], R0 ;  /* 0x0001000007007388 */ /* 0x0021e20000000800 */
[----:B------:R-:W-:Y:S05]  /*0380*/  BRA `(.L_x_1) ;  /* 0x0000000400a47947 */ /* 0x000fea0003800000 */
.L_x_3:
[----:B------:R-:W-:-:S04]  /*0390*/  I2FP.F32.U32 R8, UR7 ;  /* 0x0000000700087c45 */ /* 0x000fc80008201000 */
[----:B------:R-:W-:-:S13]  /*03a0*/  FSETP.GE.AND P0, PT, R8, UR8, PT ;  /* 0x0000000808007c0b */ /* 0x000fda000bf06000 */
[----:B------:R-:W-:-:S06]  /*03b0*/  @P0 FADD R10, R0, -UR9 ;  /* 0x80000009000a0e21 */ /* 0x000fcc0008000000 */
[----:B------:R-:W0:Y:S02]  /*03c0*/  @P0 F2I.TRUNC.NTZ R10, R10 ;  /* 0x0000000a000a0305 */ /* 0x000e24000020f100 */
[----:B0-----:R0:W-:Y:S01]  /*03d0*/  @P0 STS [R7+0x100], R10 ;  /* 0x0001000a07000388 */ /* 0x0011e20000000800 */
[----:B------:R-:W-:Y:S05]  /*03e0*/  @P0 BRA `(.L_x_1) ;  /* 0x00000004008c0947 */ /* 0x000fea0003800000 */
[----:B------:R-:W-:Y:S01]  /*03f0*/  FADD R8, R8, -UR8 ;  /* 0x8000000808087e21 */ /* 0x000fe20008000000 */
[----:B0-----:R-:W-:-:S03]  /*0400*/  FADD R7, R0, -UR9 ;  /* 0x8000000900077e21 */ /* 0x001fc60008000000 */
        /* <DEDUP_REMOVED lines=10> */
.L_x_8:
[----:B------:R-:W-:Y:S05]  /*04b0*/  BRA `(.L_x_9) ;  /* 0x0000000000107947 */ /* 0x000fea0003800000 */
.L_x_7:
[----:B------:R-:W-:Y:S01]  /*04c0*/  FMUL.FTZ R9, R0, R7 ;  /* 0x0000000700097220 */ /* 0x000fe20000410000 */
[----:B------:R-:W-:-:S03]  /*04d0*/  FMUL.FTZ R7, R7, 0.5 ;  /* 0x3f00000007077820 */ /* 0x000fc60000410000 */
[----:B------:R-:W-:-:S04]  /*04e0*/  FFMA R0, -R9, R9, R0 ;  /* 0x0000000909007223 */ /* 0x000fc80000000100 */
[----:B------:R-:W-:-:S07]  /*04f0*/  FFMA R0, R0, R7, R9 ;  /* 0x0000000700007223 */ /* 0x000fce0000000009 */
.L_x_9:
[----:B------:R-:W0:Y:S01]  /*0500*/  S2UR UR8, SR_CgaCtaId ;  /* 0x00000000000879c3 */ /* 0x000e220000008800 */
[----:B------:R-:W1:Y:S01]  /*0510*/  F2I.TRUNC.NTZ R0, R0 ;  /* 0x0000000000007305 */ /* 0x000e62000020f100 */
[----:B------:R-:W-:Y:S02]  /*0520*/  UMOV UR7, 0x400 ;  /* 0x0000040000077882 */ /* 0x000fe40000000000 */
[----:B0-----:R-:W-:-:S06]  /*0530*/  ULEA UR7, UR8, UR7, 0x18 ;  /* 0x0000000708077291 */ /* 0x001fcc000f8ec0ff */
[----:B------:R-:W-:-:S05]  /*0540*/  MOV R7, UR7 ;  /* 0x0000000700077c02 */ /* 0x000fca0008000f00 */
[----:B-1----:R0:W-:Y:S01]  /*0550*/  STS [R7+0x100], R0 ;  /* 0x0001000007007388 */ /* 0x0021e20000000800 */
[----:B------:R-:W-:Y:S05]  /*0560*/  BRA `(.L_x_1) ;  /* 0x00000004002c7947 */ /* 0x000fea0003800000 */
.L_x_2:
[----:B------:R-:W-:-:S06]  /*0570*/  UIADD3 UR8, UPT, UPT, UR5, 0x10, URZ ;  /* 0x0000001005087890 */ /* 0x000fcc000fffe0ff */
[----:B------:R-:W-:-:S04]  /*0580*/  I2FP.F32.U32 R0, UR8 ;  /* 0x0000000800007c45 */ /* 0x000fc80008201000 */
[----:B------:R-:W-:-:S13]  /*0590*/  FSETP.GE.AND P0, PT, R0, UR9, PT ;  /* 0x0000000900007c0b */ /* 0x000fda000bf06000 */
[----:B------:R-:W-:Y:S05]  /*05a0*/  @!P0 BRA `(.L_x_10) ;  /* 0x0000000000388947 */ /* 0x000fea0003800000 */
[----:B------:R-:W0:Y:S01]  /*05b0*/  LDCU UR8, c[0x0][0x39c] ;  /* 0x00007380ff0877ac */ /* 0x000e220008000800 */
[----:B------:R-:W-:-:S04]  /*05c0*/  I2FP.F32.U32 R0, UR6 ;  /* 0x0000000600007c45 */ /* 0x000fc80008201000 */
[----:B0-----:R-:W-:-:S13]  /*05d0*/  FSETP.GT.AND P0, PT, R0, UR8, PT ;  /* 0x0000000800007c0b */ /* 0x001fda000bf04000 */
[----:B------:R-:W-:-:S06]  /*05e0*/  @P0 FADD R0, R0, -UR8 ;  /* 0x8000000800000e21 */ /* 0x000fcc0008000000 */
[----:B------:R-:W0:Y:S02]  /*05f0*/  @P0 F2I.TRUNC.NTZ R0, R0 ;  /* 0x0000000000000305 */ /* 0x000e24000020f100 */
[----:B0-----:R0:W-:Y:S01]  /*0600*/  @P0 STS [R7+0x100], R0 ;  /* 0x0001000007000388 */ /* 0x0011e20000000800 */
[----:B------:R-:W-:Y:S05]  /*0610*/  @P0 BRA `(.L_x_1) ;  /* 0x0000000400000947 */ /* 0x000fea0003800000 */
[----:B0-----:R-:W-:-:S04]  /*0620*/  I2FP.F32.U32 R0, UR7 ;  /* 0x0000000700007c45 */ /* 0x001fc80008201000 */
[----:B------:R-:W-:-:S13]  /*0630*/  FSETP.GE.AND P0, PT, R0, UR8, PT ;  /* 0x0000000800007c0b */ /* 0x000fda000bf06000 */
[----:B------:R-:W-:Y:S01]  /*0640*/  @!P0 FADD R0, -R0, UR8 ;  /* 0x0000000800008e21 */ /* 0x000fe20008000100 */
[----:B------:R1:W-:Y:S05]  /*0650*/  @P0 STS [R7+0x100], RZ ;  /* 0x000100ff07000388 */ /* 0x0003ea0000000800 */
[----:B------:R-:W0:Y:S02]  /*0660*/  @!P0 F2I.TRUNC.NTZ R0, R0 ;  /* 0x0000000000008305 */ /* 0x000e24000020f100 */
[----:B0-----:R1:W-:Y:S01]  /*0670*/  @!P0 STS [R7+0x100], R0 ;  /* 0x0001000007008388 */ /* 0x0013e20000000800 */
[----:B------:R-:W-:Y:S05]  /*0680*/  BRA `(.L_x_1) ;  /* 0x0000000000e47947 */ /* 0x000fea0003800000 */
.L_x_10:
        /* <DEDUP_REMOVED lines=16> */
.L_x_13:
[----:B------:R-:W-:Y:S05]  /*0790*/  BRA `(.L_x_14) ;  /* 0x0000000000107947 */ /* 0x000fea0003800000 */
.L_x_12:
[----:B------:R-:W-:Y:S01]  /*07a0*/  FMUL.FTZ R9, R0, R7 ;  /* 0x0000000700097220 */ /* 0x000fe20000410000 */
[----:B------:R-:W-:-:S03]  /*07b0*/  FMUL.FTZ R7, R7, 0.5 ;  /* 0x3f00000007077820 */ /* 0x000fc60000410000 */
[----:B------:R-:W-:-:S04]  /*07c0*/  FFMA R0, -R9, R9, R0 ;  /* 0x0000000909007223 */ /* 0x000fc80000000100 */
[----:B------:R-:W-:-:S07]  /*07d0*/  FFMA R0, R0, R7, R9 ;  /* 0x0000000700007223 */ /* 0x000fce0000000009 */
.L_x_14:
[----:B------:R-:W0:Y:S01]  /*07e0*/  S2UR UR8, SR_CgaCtaId ;  /* 0x00000000000879c3 */ /* 0x000e220000008800 */
[----:B------:R-:W1:Y:S01]  /*07f0*/  F2I.TRUNC.NTZ R0, R0 ;  /* 0x0000000000007305 */ /* 0x000e62000020f100 */
[----:B------:R-:W-:Y:S02]  /*0800*/  UMOV UR7, 0x400 ;  /* 0x0000040000077882 */ /* 0x000fe40000000000 */
[----:B0-----:R-:W-:-:S06]  /*0810*/  ULEA UR7, UR8, UR7, 0x18 ;  /* 0x0000000708077291 */ /* 0x001fcc000f8ec0ff */
[----:B------:R-:W-:-:S05]  /*0820*/  IMAD.U32 R7, RZ, RZ, UR7 ;  /* 0x00000007ff077e24 */ /* 0x000fca000f8e00ff */
[----:B-1----:R2:W-:Y:S01]  /*0830*/  STS [R7+0x100], R0 ;  /* 0x0001000007007388 */ /* 0x0025e20000000800 */
[----:B------:R-:W-:Y:S05]  /*0840*/  BRA `(.L_x_1) ;  /* 0x0000000000747947 */ /* 0x000fea0003800000 */
.L_x_11:
[----:B------:R-:W-:-:S04]  /*0850*/  I2FP.F32.U32 R9, UR7 ;  /* 0x0000000700097c45 */ /* 0x000fc80008201000 */
[----:B------:R-:W-:-:S13]  /*0860*/  FSETP.GE.AND P0, PT, R9, UR8, PT ;  /* 0x0000000809007c0b */ /* 0x000fda000bf06000 */
[----:B------:R-:W-:-:S06]  /*0870*/  @P0 FADD R8, -R0, UR9 ;  /* 0x0000000900080e21 */ /* 0x000fcc0008000100 */
[----:B------:R-:W0:Y:S02]  /*0880*/  @P0 F2I.TRUNC.NTZ R8, R8 ;  /* 0x0000000800080305 */ /* 0x000e24000020f100 */
[----:B0-----:R3:W-:Y:S01]  /*0890*/  @P0 STS [R7+0x100], R8 ;  /* 0x0001000807000388 */ /* 0x0017e20000000800 */
[----:B------:R-:W-:Y:S05]  /*08a0*/  @P0 BRA `(.L_x_1) ;  /* 0x00000000005c0947 */ /* 0x000fea0003800000 */
[----:B------:R-:W-:Y:S01]  /*08b0*/  FADD R9, R9, -UR8 ;  /* 0x8000000809097e21 */ /* 0x000fe20008000000 */
[----:B------:R-:W-:-:S03]  /*08c0*/  FADD R0, R0, -UR9 ;  /* 0x8000000900007e21 */ /* 0x000fc60008000000 */
[----:B------:R-:W-:-:S04]  /*08d0*/  FMUL R9, R9, R9 ;  /* 0x0000000909097220 */ /* 0x000fc80000400000 */
[----:B------:R-:W-:-:S04]  /*08e0*/  FFMA R0, R0, R0, R9 ;  /* 0x0000000000007223 */ /* 0x000fc80000000009 */
[----:B---3--:R0:W1:Y:S01]  /*08f0*/  MUFU.RSQ R7, R0 ;  /* 0x0000000000077308 */ /* 0x0080620000001400 */
[----:B------:R-:W-:-:S04]  /*0900*/  IADD3 R8, PT, PT, R0, -0xd000000, RZ ;  /* 0xf300000000087810 */ /* 0x000fc80007ffe0ff */
[----:B------:R-:W-:-:S13]  /*0910*/  ISETP.GT.U32.AND P0, PT, R8, 0x727fffff, PT ;  /* 0x727fffff0800780c */ /* 0x000fda0003f04070 */
[----:B01----:R-:W-:Y:S05]  /*0920*/  @!P0 BRA `(.L_x_15) ;  /* 0x0000000000148947 */ /* 0x003fea0003800000 */
[----:B------:R-:W-:Y:S01]  /*0930*/  BSSY.RECONVERGENT B1, `(.L_x_16) ;  /* 0x0000003000017945 */ /* 0x000fe20003800200 */
[----:B------:R-:W-:-:S07]  /*0940*/  MOV R12, 0x960 ;  /* 0x00000960000c7802 */ /* 0x000fce0000000f00 */
[----:B------:R-:W-:Y:S05]  /*0950*/  CALL.REL.NOINC `($__internal_0_$__cuda_sm20_sqrt_rn_f32_slowpath) ;  /* 0x0000000400547944 */ /* 0x000fea0003c00000 */
[----:B------:R-:W-:Y:S05]  /*0960*/  BSYNC.RECONVERGENT B1 ;  /* 0x0000000000017941 */ /* 0x000fea0003800200 */
.L_x_16:
[----:B------:R-:W-:Y:S05]  /*0970*/  BRA `(.L_x_17) ;  /* 0x0000000000107947 */ /* 0x000fea0003800000 */
.L_x_15:
[----:B------:R-:W-:Y:S01]  /*0980*/  FMUL.FTZ R9, R0, R7 ;  /* 0x0000000700097220 */ /* 0x000fe20000410000 */
[----:B------:R-:W-:-:S03]  /*0990*/  FMUL.FTZ R7, R7, 0.5 ;  /* 0x3f00000007077820 */ /* 0x000fc60000410000 */
[----:B------:R-:W-:-:S04]  /*09a0*/  FFMA R0, -R9, R9, R0 ;  /* 0x0000000909007223 */ /* 0x000fc80000000100 */
[----:B------:R-:W-:-:S07]  /*09b0*/  FFMA R0, R0, R7, R9 ;  /* 0x0000000700007223 */ /* 0x000fce0000000009 */
.L_x_17:
[----:B------:R-:W0:Y:S01]  /*09c0*/  S2UR UR8, SR_CgaCtaId ;  /* 0x00000000000879c3 */ /* 0x000e220000008800 */
[----:B------:R-:W1:Y:S01]  /*09d0*/  F2I.TRUNC.NTZ R0, R0 ;  /* 0x0000000000007305 */ /* 0x000e62000020f100 */
[----:B------:R-:W-:Y:S02]  /*09e0*/  UMOV UR7, 0x400 ;  /* 0x0000040000077882 */ /* 0x000fe40000000000 */
[----:B0-----:R-:W-:-:S06]  /*09f0*/  ULEA UR7, UR8, UR7, 0x18 ;  /* 0x0000000708077291 */ /* 0x001fcc000f8ec0ff */
[----:B------:R-:W-:-:S05]  /*0a00*/  MOV R7, UR7 ;  /* 0x0000000700077c02 */ /* 0x000fca0008000f00 */
[----:B-1----:R4:W-:Y:S02]  /*0a10*/  STS [R7+0x100], R0 ;  /* 0x0001000007007388 */ /* 0x0029e40000000800 */
.L_x_1:
[----:B------:R-:W-:Y:S05]  /*0a20*/  BSYNC.RECONVERGENT B0 ;  /* 0x0000000000007941 */ /* 0x000fea0003800200 */
.L_x_0:
[----:B------:R-:W-:Y:S01]  /*0a30*/  VIADD R11, R5, UR6 ;  /* 0x00000006050b7c36 */ /* 0x000fe20008000000 */
[----:B------:R-:W-:Y:S01]  /*0a40*/  IADD3 R6, PT, PT, R6, UR5, RZ ;  /* 0x0000000506067c10 */ /* 0x000fe2000fffe0ff */
[----:B------:R-:W-:Y:S03]  /*0a50*/  BAR.SYNC.DEFER_BLOCKING 0x0 ;  /* 0x0000000000007b1d */ /* 0x000fe60000010000 */
[----:B012-4-:R-:W-:-:S03]  /*0a60*/  VIMNMX.U32 R0, PT, PT, R6, R11, !PT ;  /* 0x0000000b06007248 */ /* 0x017fc60007fe0000 */
[----:B------:R-:W0:Y:S01]  /*0a70*/  LDCU.64 UR8, c[0x0][0x358] ;  /* 0x00006b00ff0877ac */ /* 0x000e220008000a00 */
[----:B------:R-:W-:Y:S01]  /*0a80*/  ISETP.GT.U32.AND P0, PT, R0, 0x7ff, PT ;  /* 0x000007ff0000780c */ /* 0x000fe20003f04070 */
[----:B------:R-:W-:-:S12]  /*0a90*/  BSSY.RECONVERGENT B0, `(.L_x_18) ;  /* 0x0000032000007945 */ /* 0x000fd80003800200 */
[----:B------:R-:W-:Y:S05]  /*0aa0*/  @P0 BRA `(.L_x_19) ;  /* 0x0000000000c00947 */ /* 0x000fea0003800000 */
[----:B------:R-:W3:Y:S01]  /*0ab0*/  LDCU.64 UR6, c[0x0][0x388] ;  /* 0x00007100ff0677ac */ /* 0x000ee20008000a00 */
[----:B------:R-:W-:-:S04]  /*0ac0*/  LEA R5, R11, R6, 0xb ;  /* 0x000000060b057211 */ /* 0x000fc800078e58ff */
[----:B---3--:R-:W-:-:S04]  /*0ad0*/  IADD3 R8, P0, PT, R5, UR6, RZ ;  /* 0x0000000605087c10 */ /* 0x008fc8000ff1e0ff */
[----:B------:R-:W-:-:S05]  /*0ae0*/  IADD3.X R9, PT, PT, RZ, UR7, RZ, P0, !PT ;  /* 0x00000007ff097c10 */ /* 0x000fca00087fe4ff */
[----:B0-----:R-:W2:Y:S02]  /*0af0*/  LDG.E.U8 R8, desc[UR8][R8.64] ;  /* 0x0000000808087981 */ /* 0x001ea4000c1e1100 */
[----:B--2---:R-:W-:-:S13]  /*0b00*/  ISETP.NE.AND P0, PT, R8, RZ, PT ;  /* 0x000000ff0800720c */ /* 0x004fda0003f05270 */
[----:B------:R-:W-:Y:S05]  /*0b10*/  @!P0 BRA `(.L_x_19) ;  /* 0x0000000000a48947 */ /* 0x000fea0003800000 */
[----:B------:R-:W0:Y:S01]  /*0b20*/  LDCU.64 UR6, c[0x0][0x398] ;  /* 0x00007300ff0677ac */ /* 0x000e220008000a00 */
[----:B------:R-:W-:Y:S01]  /*0b30*/  I2FP.F32.U32 R11, R11 ;  /* 0x0000000b000b7245 */ /* 0x000fe20000201000 */
[----:B------:R-:W-:Y:S01]  /*0b40*/  BSSY.RECONVERGENT B1, `(.L_x_20) ;  /* 0x0000015000017945 */ /* 0x000fe20003800200 */
[----:B------:R-:W-:-:S03]  /*0b50*/  I2FP.F32.U32 R6, R6 ;  /* 0x0000000600067245 */ /* 0x000fc60000201000 */
[----:B0-----:R-:W-:Y:S02]  /*0b60*/  FADD R11, R11, -UR7 ;  /* 0x800000070b0b7e21 */ /* 0x001fe40008000000 */
[----:B------:R-:W-:Y:S02]  /*0b70*/  FADD R6, R6, -UR6 ;  /* 0x8000000606067e21 */ /* 0x000fe40008000000 */
[----:B------:R-:W-:Y:S02]  /*0b80*/  FADD R11, R11, 0.5 ;  /* 0x3f0000000b0b7421 */ /* 0x000fe40000000000 */
[----:B------:R-:W-:Y:S02]  /*0b90*/  FADD R6, R6, 0.5 ;  /* 0x3f00000006067421 */ /* 0x000fe40000000000 */
[----:B------:R-:W-:Y:S02]  /*0ba0*/  FADD R11, RZ, R11 ;  /* 0x0000000bff0b7221 */ /* 0x000fe40000000000 */
[----:B------:R-:W-:-:S02]  /*0bb0*/  FADD R6, RZ, R6 ;  /* 0x00000006ff067221 */ /* 0x000fc40000000000 */
[----:B------:R-:W-:-:S04]  /*0bc0*/  FMUL R11, R11, R11 ;  /* 0x0000000b0b0b7220 */ /* 0x000fc80000400000 */
[----:B------:R-:W-:-:S04]  /*0bd0*/  FFMA R0, R6, R6, R11 ;  /* 0x0000000606007223 */ /* 0x000fc8000000000b */
[----:B------:R0:W1:Y:S01]  /*0be0*/  MUFU.RSQ R7, R0 ;  /* 0x0000000000077308 */ /* 0x0000620000001400 */
[----:B------:R-:W-:-:S04]  /*0bf0*/  IADD3 R6, PT, PT, R0, -0xd000000, RZ ;  /* 0xf300000000067810 */ /* 0x000fc80007ffe0ff */
[----:B------:R-:W-:-:S13]  /*0c00*/  ISETP.GT.U32.AND P0, PT, R6, 0x727fffff, PT ;  /* 0x727fffff0600780c */ /* 0x000fda0003f04070 */
[----:B01----:R-:W-:Y:S05]  /*0c10*/  @!P0 BRA `(.L_x_21) ;  /* 0x00000000000c8947 */ /* 0x003fea0003800000 */
[----:B------:R-:W-:-:S07]  /*0c20*/  MOV R12, 0xc40 ;  /* 0x00000c40000c7802 */ /* 0x000fce0000000f00 */
[----:B------:R-:W-:Y:S05]  /*0c30*/  CALL.REL.NOINC `($__internal_0_$__cuda_sm20_sqrt_rn_f32_slowpath) ;  /* 0x00000000009c7944 */ /* 0x000fea0003c00000 */
[----:B------:R-:W-:Y:S05]  /*0c40*/  BRA `(.L_x_22) ;  /* 0x0000000000107947 */ /* 0x000fea0003800000 */
.L_x_21:
[----:B------:R-:W-:Y:S01]  /*0c50*/  FMUL.FTZ R9, R0, R7 ;  /* 0x0000000700097220 */ /* 0x000fe20000410000 */
[----:B------:R-:W-:-:S03]  /*0c60*/  FMUL.FTZ R7, R7, 0.5 ;  /* 0x3f00000007077820 */ /* 0x000fc60000410000 */
[----:B------:R-:W-:-:S04]  /*0c70*/  FFMA R0, -R9, R9, R0 ;  /* 0x0000000909007223 */ /* 0x000fc80000000100 */
[----:B------:R-:W-:-:S07]  /*0c80*/  FFMA R0, R0, R7, R9 ;  /* 0x0000000700007223 */ /* 0x000fce0000000009 */
.L_x_22:
[----:B------:R-:W-:Y:S05]  /*0c90*/  BSYNC.RECONVERGENT B1 ;  /* 0x0000000000017941 */ /* 0x000fea0003800200 */
.L_x_20:
[----:B------:R-:W0:Y:S01]  /*0ca0*/  S2UR UR6, SR_CgaCtaId ;  /* 0x00000000000679c3 */ /* 0x000e220000008800 */
[----:B------:R-:W-:Y:S02]  /*0cb0*/  UMOV UR5, 0x400 ;  /* 0x0000040000057882 */ /* 0x000fe40000000000 */
[----:B0-----:R-:W-:-:S06]  /*0cc0*/  ULEA UR5, UR6, UR5, 0x18 ;  /* 0x0000000506057291 */ /* 0x001fcc000f8ec0ff */
[----:B------:R-:W-:-:S05]  /*0cd0*/  IMAD.U32 R7, RZ, RZ, UR5 ;  /* 0x00000005ff077e24 */ /* 0x000fca000f8e00ff */
[----:B------:R-:W0:Y:S02]  /*0ce0*/  LDS R6, [R7+0x100] ;  /* 0x0001000007067984 */ /* 0x000e240000000800 */
[----:B0-----:R-:W-:-:S05]  /*0cf0*/  I2FP.F32.S32 R9, R6 ;  /* 0x0000000600097245 */ /* 0x001fca0000201400 */
[----:B------:R-:W-:Y:S02]  /*0d00*/  FADD R0, -R9, R0 ;  /* 0x0000000009007221 */ /* 0x000fe40000000100 */
[----:B------:R-:W0:Y:S04]  /*0d10*/  LDC.64 R8, c[0x0][0x380] ;  /* 0x0000e000ff087b82 */ /* 0x000e280000000a00 */
[----:B------:R-:W1:Y:S02]  /*0d20*/  F2I.TRUNC.NTZ R0, R0 ;  /* 0x0000000000007305 */ /* 0x000e64000020f100 */
[----:B-1----:R-:W-:Y:S01]  /*0d30*/  ISETP.GT.U32.AND P0, PT, R0, 0x1f, PT ;  /* 0x0000001f0000780c */ /* 0x002fe20003f04070 */
[----:B0-----:R-:W-:-:S12]  /*0d40*/  IMAD.WIDE.U32 R8, R5, 0x2, R8 ;  /* 0x0000000205087825 */ /* 0x001fd800078e0008 */
[----:B------:R-:W-:Y:S05]  /*0d50*/  @P0 BRA `(.L_x_19) ;  /* 0x0000000000140947 */ /* 0x000fea0003800000 */
[----:B------:R-:W2:Y:S01]  /*0d60*/  LDG.E.U16 R8, desc[UR8][R8.64] ;  /* 0x0000000808087981 */ /* 0x000ea2000c1e1500 */
[C---:B------:R-:W-:Y:S02]  /*0d70*/  LEA R5, R0.reuse, R7, 0x2 ;  /* 0x0000000700057211 */ /* 0x040fe400078e10ff */
[----:B------:R-:W-:-:S03]  /*0d80*/  LEA R0, R0, UR4, 0x2 ;  /* 0x0000000400007c11 */ /* 0x000fc6000f8e10ff */
[----:B--2---:R1:W-:Y:S04]  /*0d90*/  ATOMS.ADD RZ, [R5], R8 ;  /* 0x0000000805ff738c */ /* 0x0043e80000000000 */
[----:B------:R1:W-:Y:S02]  /*0da0*/  ATOMS.POPC.INC.32 RZ, [R0+URZ] ;  /* 0x0000000000ff7f8c */ /* 0x0003e4000d8000ff */
.L_x_19:
[----:B0-----:R-:W-:Y:S05]  /*0db0*/  BSYNC.RECONVERGENT B0 ;  /* 0x0000000000007941 */ /* 0x001fea0003800200 */
.L_x_18:
[----:B------:R-:W-:Y:S01]  /*0dc0*/  BAR.SYNC.DEFER_BLOCKING 0x0 ;  /* 0x0000000000007b1d */ /* 0x000fe20000010000 */
[----:B------:R-:W-:-:S13]  /*0dd0*/  ISETP.GT.U32.AND P0, PT, R2, 0x1f, PT ;  /* 0x0000001f0200780c */ /* 0x000fda0003f04070 */
[----:B------:R-:W-:Y:S05]  /*0de0*/  @P0 EXIT ;  /* 0x000000000000094d */ /* 0x000fea0003800000 */
[----:B------:R-:W0:Y:S02]  /*0df0*/  LDS R9, [R4] ;  /* 0x0000000004097984 */ /* 0x000e240000000800 */
[----:B0-----:R-:W-:-:S13]  /*0e00*/  ISETP.GE.AND P0, PT, R9, 0x1, PT ;  /* 0x000000010900780c */ /* 0x001fda0003f06270 */
[----:B------:R-:W-:Y:S05]  /*0e10*/  @!P0 EXIT ;  /* 0x000000000000894d */ /* 0x000fea0003800000 */
[----:B---3--:R-:W0:Y:S01]  /*0e20*/  LDS R7, [R7+0x100] ;  /* 0x0001000007077984 */ /* 0x008e220000000800 */
[----:B-1----:R-:W1:Y:S03]  /*0e30*/  LDC.64 R4, c[0x0][0x390] ;  /* 0x0000e400ff047b82 */ /* 0x002e660000000a00 */
[----:B------:R-:W2:Y:S01]  /*0e40*/  LDS R3, [R3] ;  /* 0x0000000003037984 */ /* 0x000ea20000000800 */
[----:B0-----:R-:W-:-:S04]  /*0e50*/  IADD3 R2, PT, PT, R2, R7, RZ ;  /* 0x0000000702027210 */ /* 0x001fc80007ffe0ff */
[----:B------:R-:W-:-:S05]  /*0e60*/  SHF.L.U32 R11, R2, 0x1, RZ ;  /* 0x00000001020b7819 */ /* 0x000fca00000006ff */
[----:B-1----:R-:W-:-:S05]  /*0e70*/  IMAD.WIDE R4, R11, 0x4, R4 ;  /* 0x000000040b047825 */ /* 0x002fca00078e0204 */
[----:B--2---:R-:W-:Y:S04]  /*0e80*/  REDG.E.ADD.STRONG.GPU desc[UR8][R4.64], R3 ;  /* 0x000000030400798e */ /* 0x004fe8000c12e108 */
[----:B------:R-:W-:Y:S01]  /*0e90*/  REDG.E.ADD.STRONG.GPU desc[UR8][R4.64+0x4], R9 ;  /* 0x000004090400798e */ /* 0x000fe2000c12e108 */
[----:B------:R-:W-:Y:S05]  /*0ea0*/  EXIT ;  /* 0x000000000000794d */ /* 0x000fea0003800000 */
        .weak           $__internal_0_$__cuda_sm20_sqrt_rn_f32_slowpath
        .type           $__internal_0_$__cuda_sm20_sqrt_rn_f32_slowpath,@function
        .size           $__internal_0_$__cuda_sm20_sqrt_rn_f32_slowpath,(.L_x_25 - $__internal_0_$__cuda_sm20_sqrt_rn_f32_slowpath)
$__internal_0_$__cuda_sm20_sqrt_rn_f32_slowpath:
[----:B------:R-:W-:-:S13]  /*0eb0*/  LOP3.LUT P0, RZ, R0, 0x7fffffff, RZ, 0xc0, !PT ;  /* 0x7fffffff00ff7812 */ /* 0x000fda000780c0ff */
[----:B------:R-:W-:Y:S01]  /*0ec0*/  @!P0 MOV R7, R0 ;  /* 0x0000000000078202 */ /* 0x000fe20000000f00 */
[----:B------:R-:W-:Y:S06]  /*0ed0*/  @!P0 BRA `(.L_x_23) ;  /* 0x0000000000408947 */ /* 0x000fec0003800000 */
[----:B------:R-:W-:-:S13]  /*0ee0*/  FSETP.GEU.FTZ.AND P0, PT, R0, RZ, PT ;  /* 0x000000ff0000720b */ /* 0x000fda0003f1e000 */
[----:B------:R-:W-:Y:S01]  /*0ef0*/  @!P0 IMAD.MOV.U32 R7, RZ, RZ, 0x7fffffff ;  /* 0x7fffffffff078424 */ /* 0x000fe200078e00ff */
[----:B------:R-:W-:Y:S06]  /*0f00*/  @!P0 BRA `(.L_x_23) ;  /* 0x0000000000348947 */ /* 0x000fec0003800000 */
[----:B------:R-:W-:-:S13]  /*0f10*/  FSETP.GTU.FTZ.AND P0, PT, |R0|, +INF , PT ;  /* 0x7f8000000000780b */ /* 0x000fda0003f1c200 */
[----:B------:R-:W-:Y:S01]  /*0f20*/  @P0 FADD.FTZ R7, R0, 1 ;  /* 0x3f80000000070421 */ /* 0x000fe20000010000 */
[----:B------:R-:W-:Y:S06]  /*0f30*/  @P0 BRA `(.L_x_23) ;  /* 0x0000000000280947 */ /* 0x000fec0003800000 */
[----:B------:R-:W-:-:S13]  /*0f40*/  FSETP.NEU.FTZ.AND P0, PT, |R0|, +INF , PT ;  /* 0x7f8000000000780b */ /* 0x000fda0003f1d200 */
[----:B------:R-:W-:-:S04]  /*0f50*/  @P0 FFMA R8, R0, 1.84467440737095516160e+19, RZ ;  /* 0x5f80000000080823 */ /* 0x000fc800000000ff */
[----:B------:R-:W0:Y:S02]  /*0f60*/  @P0 MUFU.RSQ R7, R8 ;  /* 0x0000000800070308 */ /* 0x000e240000001400 */
[----:B0-----:R-:W-:Y:S01]  /*0f70*/  @P0 FMUL.FTZ R9, R8, R7 ;  /* 0x0000000708090220 */ /* 0x001fe20000410000 */
[----:B------:R-:W-:Y:S01]  /*0f80*/  @P0 FMUL.FTZ R11, R7, 0.5 ;  /* 0x3f000000070b0820 */ /* 0x000fe20000410000 */
[----:B------:R-:W-:Y:S02]  /*0f90*/  @!P0 MOV R7, R0 ;  /* 0x0000000000078202 */ /* 0x000fe40000000f00 */
[----:B------:R-:W-:-:S04]  /*0fa0*/  @P0 FADD.FTZ R10, -R9, -RZ ;  /* 0x800000ff090a0221 */ /* 0x000fc80000010100 */
[----:B------:R-:W-:-:S04]  /*0fb0*/  @P0 FFMA R10, R9, R10, R8 ;  /* 0x0000000a090a0223 */ /* 0x000fc80000000008 */
[----:B------:R-:W-:-:S04]  /*0fc0*/  @P0 FFMA R10, R10, R11, R9 ;  /* 0x0000000b0a0a0223 */ /* 0x000fc80000000009 */
[----:B------:R-:W-:-:S07]  /*0fd0*/  @P0 FMUL.FTZ R7, R10, 2.3283064365386962891e-10 ;  /* 0x2f8000000a070820 */ /* 0x000fce0000410000 */
.L_x_23:
[----:B------:R-:W-:Y:S01]  /*0fe0*/  HFMA2 R9, -RZ, RZ, 0, 0 ;  /* 0x00000000ff097431 */ /* 0x000fe200000001ff */
[----:B------:R-:W-:Y:S02]  /*0ff0*/  MOV R8, R12 ;  /* 0x0000000c00087202 */ /* 0x000fe40000000f00 */
[----:B------:R-:W-:Y:S02]  /*1000*/  MOV R0, R7 ;  /* 0x0000000700007202 */ /* 0x000fe40000000f00 */
[----:B------:R-:W-:Y:S05]  /*1010*/  RET.REL.NODEC R8 `(_Z17circularIntegratePtPbPiff) ;  /* 0xffffffec08f87950 */ /* 0x000fea0003c3ffff */
.L_x_24:
[----:B------:R-:W-:-:S00]  /*1020*/  BRA `(.L_x_24) ;  /* 0xfffffffc00fc7947 */ /* 0x000fc0000383ffff */
[----:B------:R-:W-:-:S00]  /*1030*/  NOP ;  /* 0x0000000000007918 */ /* 0x000fc00000000000 */
        /* <DEDUP_REMOVED lines=12> */
.L_x_25:


//--------------------- .nv.shared._Z17circularIntegratePtPbPiff --------------------------
	.section	.nv.shared._Z17circularIntegratePtPbPiff,"aw",@nobits
	.sectionflags	@""
	.align	4
.nv.shared._Z17circularIntegratePtPbPiff:
	.zero		1284


//--------------------- .nv.shared.reserved.0     --------------------------
	.section	.nv.shared.reserved.0,"aw",@nobits
	.weak		__nv_reservedSMEM_offset_0_alias
	.size		__nv_reservedSMEM_offset_0_alias, 0, 64
	.other		__nv_reservedSMEM_offset_0_alias,@"STO_CUDA_RESERVED_SHARED STV_DEFAULT"
__nv_reservedSMEM_offset_0_alias:
	.zero		0
	.zero		64


//--------------------- .nv.constant0._Z17circularIntegratePtPbPiff --------------------------
	.section	.nv.constant0._Z17circularIntegratePtPbPiff,"a",@progbits
	.sectionflags	@""
	.align	4
.nv.constant0._Z17circularIntegratePtPbPiff:
	.zero		928


//--------------------- SYMBOLS --------------------------

	.type		.nv.reservedSmem.offset0,@object
	.size		.nv.reservedSmem.offset0,0x4
	.type		.nv.reservedSmem.cap,@object
	.size		.nv.reservedSmem.cap,0x4
